//
// Generated by NVIDIA NVVM Compiler
//
// Compiler Build ID: CL-36424714
// Cuda compilation tools, release 13.0, V13.0.88
// Based on NVVM 20.0.0
//

.version 9.0
.target sm_100
.address_size 64

	// .globl	_Z10DotProductPfS_S_
// _ZZ10DotProductPfS_S_E5cache has been demoted

.visible .entry _Z10DotProductPfS_S_(
	.param .u64 .ptr .align 1 _Z10DotProductPfS_S__param_0,
	.param .u64 .ptr .align 1 _Z10DotProductPfS_S__param_1,
	.param .u64 .ptr .align 1 _Z10DotProductPfS_S__param_2
)
{
	.reg .pred 	%p<7>;
	.reg .b32 	%r<18>;
	.reg .b32 	%f<14>;
	.reg .b64 	%rd<12>;
	// demoted variable
	.shared .align 4 .b8 _ZZ10DotProductPfS_S_E5cache[1024];
	ld.param.u64 	%rd3, [_Z10DotProductPfS_S__param_0];
	ld.param.u64 	%rd4, [_Z10DotProductPfS_S__param_1];
	ld.param.u64 	%rd5, [_Z10DotProductPfS_S__param_2];
	mov.u32 	%r1, %ctaid.x;
	mov.u32 	%r17, %ntid.x;
	mov.u32 	%r3, %tid.x;
	mad.lo.s32 	%r16, %r1, %r17, %r3;
	setp.gt.s32 	%p1, %r16, 1023;
	mov.f32 	%f13, 0f00000000;
	@%p1 bra 	$L__BB0_3;
	mov.u32 	%r11, %nctaid.x;
	mul.lo.s32 	%r5, %r17, %r11;
	cvta.to.global.u64 	%rd1, %rd3;
	cvta.to.global.u64 	%rd2, %rd4;
	mov.f32 	%f13, 0f00000000;
$L__BB0_2:
	mul.wide.s32 	%rd6, %r16, 4;
	add.s64 	%rd7, %rd1, %rd6;
	ld.global.f32 	%f6, [%rd7];
	add.s64 	%rd8, %rd2, %rd6;
	ld.global.f32 	%f7, [%rd8];
	fma.rn.f32 	%f13, %f6, %f7, %f13;
	add.s32 	%r16, %r16, %r5;
	setp.lt.s32 	%p2, %r16, 1024;
	@%p2 bra 	$L__BB0_2;
$L__BB0_3:
	shl.b32 	%r12, %r3, 2;
	mov.u32 	%r13, _ZZ10DotProductPfS_S_E5cache;
	add.s32 	%r8, %r13, %r12;
	st.shared.f32 	[%r8], %f13;
	bar.sync 	0;
	setp.lt.u32 	%p3, %r17, 2;
	@%p3 bra 	$L__BB0_7;
$L__BB0_4:
	shr.u32 	%r10, %r17, 1;
	setp.ge.u32 	%p4, %r3, %r10;
	@%p4 bra 	$L__BB0_6;
	shl.b32 	%r14, %r10, 2;
	add.s32 	%r15, %r8, %r14;
	ld.shared.f32 	%f8, [%r15];
	ld.shared.f32 	%f9, [%r8];
	add.f32 	%f10, %f8, %f9;
	st.shared.f32 	[%r8], %f10;
$L__BB0_6:
	bar.sync 	0;
	setp.gt.u32 	%p5, %r17, 3;
	mov.u32 	%r17, %r10;
	@%p5 bra 	$L__BB0_4;
$L__BB0_7:
	setp.ne.s32 	%p6, %r3, 0;
	@%p6 bra 	$L__BB0_9;
	ld.shared.f32 	%f11, [_ZZ10DotProductPfS_S_E5cache];
	cvta.to.global.u64 	%rd9, %rd5;
	mul.wide.u32 	%rd10, %r1, 4;
	add.s64 	%rd11, %rd9, %rd10;
	st.global.f32 	[%rd11], %f11;
$L__BB0_9:
	ret;

}


// ===== COMPILED SASS (sm_100) =====

	.target	sm_100

	.elftype	@"ET_EXEC"


//--------------------- .note.nv.tkinfo           --------------------------
	.section	.note.nv.tkinfo,"",@"SHT_NOTE"
	.sectionflags	@"SHF_NOTE_NV_TKINFO"
	.tkinfo
        /*0018*/ 	.word	0x00000002
        /*0030*/ 	.string	""
        /*0030*/ 	.string	"ptxas"
        /*0030*/ 	.string	"Cuda compilation tools, release 13.0, V13.0.88"
        /*0030*/ 	.string	"Build cuda_13.0.r13.0/compiler.36424714_0"
        /*0030*/ 	.string	"-arch sm_100 -m 64 "



//--------------------- .note.nv.cuinfo           --------------------------
	.section	.note.nv.cuinfo,"",@"SHT_NOTE"
	.sectionflags	@"SHF_NOTE_NV_CUINFO"
        /*0018*/ 	.short	0x0002
        /*001a*/ 	.short	0x0064
        /*001c*/ 	.short	0x0082
	.zero		2


//--------------------- .nv.info                  --------------------------
	.section	.nv.info,"",@"SHT_CUDA_INFO"
	.align	4


	//----- nvinfo : EIATTR_REGCOUNT
	.align		4
        /*0000*/ 	.byte	0x04, 0x2f
        /*0002*/ 	.short	(.L_1 - .L_0)
	.align		4
.L_0:
        /*0004*/ 	.word	index@(_Z10DotProductPfS_S_)
        /*0008*/ 	.word	0x00000012


	//----- nvinfo : EIATTR_FRAME_SIZE
	.align		4
.L_1:
        /*000c*/ 	.byte	0x04, 0x11
        /*000e*/ 	.short	(.L_3 - .L_2)
	.align		4
.L_2:
        /*0010*/ 	.word	index@(_Z10DotProductPfS_S_)
        /*0014*/ 	.word	0x00000000


	//----- nvinfo : EIATTR_MIN_STACK_SIZE
	.align		4
.L_3:
        /*0018*/ 	.byte	0x04, 0x12
        /*001a*/ 	.short	(.L_5 - .L_4)
	.align		4
.L_4:
        /*001c*/ 	.word	index@(_Z10DotProductPfS_S_)
        /*0020*/ 	.word	0x00000000
.L_5:


//--------------------- .nv.compat                --------------------------
	.section	.nv.compat,"",@"SHT_CUDA_COMPAT_INFO"
	.align	4
        /*0000*/ 	.byte	0x02, 0x09, 0x00, 0x00, 0x02, 0x02, 0x01, 0x00, 0x02, 0x05, 0x05, 0x00, 0x03, 0x07, 0x01, 0x01
        /*0010*/ 	.byte	0x02, 0x03, 0x00, 0x00, 0x02, 0x06, 0x01, 0x00, 0x04, 0x0b, 0x08, 0x00, 0x09, 0x00, 0x00, 0x00
        /*0020*/ 	.byte	0x00, 0x00, 0x00, 0x00


//--------------------- .nv.info._Z10DotProductPfS_S_ --------------------------
	.section	.nv.info._Z10DotProductPfS_S_,"",@"SHT_CUDA_INFO"
	.sectionflags	@""
	.align	4


	//----- nvinfo : EIATTR_CUDA_API_VERSION
	.align		4
        /*0000*/ 	.byte	0x04, 0x37
        /*0002*/ 	.short	(.L_7 - .L_6)
.L_6:
        /*0004*/ 	.word	0x00000082


	//----- nvinfo : EIATTR_KPARAM_INFO
	.align		4
.L_7:
        /*0008*/ 	.byte	0x04, 0x17
        /*000a*/ 	.short	(.L_9 - .L_8)
.L_8:
        /*000c*/ 	.word	0x00000000
        /*0010*/ 	.short	0x0002
        /*0012*/ 	.short	0x0010
        /*0014*/ 	.byte	0x00, 0xf5, 0x21, 0x00


	//----- nvinfo : EIATTR_KPARAM_INFO
	.align		4
.L_9:
        /*0018*/ 	.byte	0x04, 0x17
        /*001a*/ 	.short	(.L_11 - .L_10)
.L_10:
        /*001c*/ 	.word	0x00000000
        /*0020*/ 	.short	0x0001
        /*0022*/ 	.short	0x0008
        /*0024*/ 	.byte	0x00, 0xf5, 0x21, 0x00


	//----- nvinfo : EIATTR_KPARAM_INFO
	.align		4
.L_11:
        /*0028*/ 	.byte	0x04, 0x17
        /*002a*/ 	.short	(.L_13 - .L_12)
.L_12:
        /*002c*/ 	.word	0x00000000
        /*0030*/ 	.short	0x0000
        /*0032*/ 	.short	0x0000
        /*0034*/ 	.byte	0x00, 0xf5, 0x21, 0x00


	//----- nvinfo : EIATTR_SPARSE_MMA_MASK
	.align		4
.L_13:
        /*0038*/ 	.byte	0x03, 0x50
        /*003a*/ 	.short	0x0000


	//----- nvinfo : EIATTR_MAXREG_COUNT
	.align		4
        /*003c*/ 	.byte	0x03, 0x1b
        /*003e*/ 	.short	0x00ff


	//----- nvinfo : EIATTR_NUM_BARRIERS
	.align		4
        /*0040*/ 	.byte	0x02, 0x4c
        /*0042*/ 	.byte	0x01
	.zero		1


	//----- nvinfo : EIATTR_MERCURY_ISA_VERSION
	.align		4
        /*0044*/ 	.byte	0x03, 0x5f
        /*0046*/ 	.short	0x0101


	//----- nvinfo : EIATTR_VRC_CTA_INIT_COUNT
	.align		4
        /*0048*/ 	.byte	0x02, 0x4a
	.zero		1
	.zero		1


	//----- nvinfo : EIATTR_EXIT_INSTR_OFFSETS
	.align		4
        /*004c*/ 	.byte	0x04, 0x1c
        /*004e*/ 	.short	(.L_15 - .L_14)


	//   ....[0]....
.L_14:
        /*0050*/ 	.word	0x000002d0


	//   ....[1]....
        /*0054*/ 	.word	0x00000350


	//----- nvinfo : EIATTR_CRS_STACK_SIZE
	.align		4
.L_15:
        /*0058*/ 	.byte	0x04, 0x1e
        /*005a*/ 	.short	(.L_17 - .L_16)
.L_16:
        /*005c*/ 	.word	0x00000000


	//----- nvinfo : EIATTR_CBANK_PARAM_SIZE
	.align		4
.L_17:
        /*0060*/ 	.byte	0x03, 0x19
        /*0062*/ 	.short	0x0018


	//----- nvinfo : EIATTR_PARAM_CBANK
	.align		4
        /*0064*/ 	.byte	0x04, 0x0a
        /*0066*/ 	.short	(.L_19 - .L_18)
	.align		4
.L_18:
        /*0068*/ 	.word	index@(.nv.constant0._Z10DotProductPfS_S_)
        /*006c*/ 	.short	0x0380
        /*006e*/ 	.short	0x0018


	//----- nvinfo : EIATTR_SW_WAR
	.align		4
.L_19:
        /*0070*/ 	.byte	0x04, 0x36
        /*0072*/ 	.short	(.L_21 - .L_20)
.L_20:
        /*0074*/ 	.word	0x00000008
.L_21:


//--------------------- .nv.callgraph             --------------------------
	.section	.nv.callgraph,"",@"SHT_CUDA_CALLGRAPH"
	.align	4
	.sectionentsize	8
	.align		4
        /*0000*/ 	.word	0x00000000
	.align		4
        /*0004*/ 	.word	0xffffffff
	.align		4
        /*0008*/ 	.word	0x00000000
	.align		4
        /*000c*/ 	.word	0xfffffffe
	.align		4
        /*0010*/ 	.word	0x00000000
	.align		4
        /*0014*/ 	.word	0xfffffffd
	.align		4
        /*0018*/ 	.word	0x00000000
	.align		4
        /*001c*/ 	.word	0xfffffffc


//--------------------- .text._Z10DotProductPfS_S_ --------------------------
	.section	.text._Z10DotProductPfS_S_,"ax",@progbits
	.align	128
        .global         _Z10DotProductPfS_S_
        .type           _Z10DotProductPfS_S_,@function
        .size           _Z10DotProductPfS_S_,(.L_x_6 - _Z10DotProductPfS_S_)
        .other          _Z10DotProductPfS_S_,@"STO_CUDA_ENTRY STV_DEFAULT"
_Z10DotProductPfS_S_:
.text._Z10DotProductPfS_S_:
[----:B------:R-:W-:Y:S01]  /*0000*/  LDC R1, c[0x0][0x37c] ;  /* 0x0000df00ff017b82 */ /* 0x000fe20000000800 */
[----:B------:R-:W0:Y:S01]  /*0010*/  S2R R13, SR_CTAID.X ;  /* 0x00000000000d7919 */ /* 0x000e220000002500 */
[----:B------:R-:W1:Y:S01]  /*0020*/  LDCU UR4, c[0x0][0x360] ;  /* 0x00006c00ff0477ac */ /* 0x000e620008000800 */
[----:B------:R-:W-:Y:S01]  /*0030*/  BSSY.RECONVERGENT B0, `(.L_x_0) ;  /* 0x0000015000007945 */ /* 0x000fe20003800200 */
[----:B------:R-:W-:Y:S01]  /*0040*/  IMAD.MOV.U32 R11, RZ, RZ, RZ ;  /* 0x000000ffff0b7224 */ /* 0x000fe200078e00ff */
[----:B------:R-:W0:Y:S01]  /*0050*/  S2R R12, SR_TID.X ;  /* 0x00000000000c7919 */ /* 0x000e220000002100 */
[----:B------:R-:W2:Y:S01]  /*0060*/  LDCU.64 UR6, c[0x0][0x358] ;  /* 0x00006b00ff0677ac */ /* 0x000ea20008000a00 */
[----:B-1----:R-:W-:Y:S02]  /*0070*/  IMAD.U32 R10, RZ, RZ, UR4 ;  /* 0x00000004ff0a7e24 */ /* 0x002fe4000f8e00ff */
[----:B0-----:R-:W-:-:S05]  /*0080*/  IMAD R0, R13, UR4, R12 ;  /* 0x000000040d007c24 */ /* 0x001fca000f8e020c */
[----:B------:R-:W-:-:S13]  /*0090*/  ISETP.GT.AND P0, PT, R0, 0x3ff, PT ;  /* 0x000003ff0000780c */ /* 0x000fda0003f04270 */
[----:B--2---:R-:W-:Y:S05]  /*00a0*/  @P0 BRA `(.L_x_1) ;  /* 0x0000000000340947 */ /* 0x004fea0003800000 */
[----:B------:R-:W0:Y:S01]  /*00b0*/  LDC.64 R6, c[0x0][0x380] ;  /* 0x0000e000ff067b82 */ /* 0x000e220000000a00 */
[----:B------:R-:W1:Y:S01]  /*00c0*/  LDCU UR4, c[0x0][0x370] ;  /* 0x00006e00ff0477ac */ /* 0x000e620008000800 */
[----:B------:R-:W-:-:S06]  /*00d0*/  HFMA2 R11, -RZ, RZ, 0, 0 ;  /* 0x00000000ff0b7431 */ /* 0x000fcc00000001ff */
[----:B------:R-:W2:Y:S01]  /*00e0*/  LDC.64 R8, c[0x0][0x388] ;  /* 0x0000e200ff087b82 */ /* 0x000ea20000000a00 */
[----:B-1----:R-:W-:-:S07]  /*00f0*/  IMAD R15, R10, UR4, RZ ;  /* 0x000000040a0f7c24 */ /* 0x002fce000f8e02ff */
.L_x_2:
[----:B0-----:R-:W-:-:S04]  /*0100*/  IMAD.WIDE R2, R0, 0x4, R6 ;  /* 0x0000000400027825 */ /* 0x001fc800078e0206 */
[----:B--2---:R-:W-:Y:S02]  /*0110*/  IMAD.WIDE R4, R0, 0x4, R8 ;  /* 0x0000000400047825 */ /* 0x004fe400078e0208 */
[----:B------:R-:W2:Y:S04]  /*0120*/  LDG.E R2, desc[UR6][R2.64] ;  /* 0x0000000602027981 */ /* 0x000ea8000c1e1900 */
[----:B------:R-:W2:Y:S01]  /*0130*/  LDG.E R4, desc[UR6][R4.64] ;  /* 0x0000000604047981 */ /* 0x000ea2000c1e1900 */
[----:B------:R-:W-:-:S05]  /*0140*/  IMAD.IADD R0, R15, 0x1, R0 ;  /* 0x000000010f007824 */ /* 0x000fca00078e0200 */
[----:B------:R-:W-:Y:S01]  /*0150*/  ISETP.GE.AND P0, PT, R0, 0x400, PT ;  /* 0x000004000000780c */ /* 0x000fe20003f06270 */
[----:B--2---:R-:W-:-:S12]  /*0160*/  FFMA R11, R2, R4, R11 ;  /* 0x00000004020b7223 */ /* 0x004fd8000000000b */
[----:B------:R-:W-:Y:S05]  /*0170*/  @!P0 BRA `(.L_x_2) ;  /* 0xfffffffc00e08947 */ /* 0x000fea000383ffff */
.L_x_1:
[----:B------:R-:W-:Y:S05]  /*0180*/  BSYNC.RECONVERGENT B0 ;  /* 0x0000000000007941 */ /* 0x000fea0003800200 */
.L_x_0:
[----:B------:R-:W0:Y:S01]  /*0190*/  S2UR UR5, SR_CgaCtaId ;  /* 0x00000000000579c3 */ /* 0x000e220000008800 */
[----:B------:R-:W-:Y:S01]  /*01a0*/  UMOV UR4, 0x400 ;  /* 0x0000040000047882 */ /* 0x000fe20000000000 */
[----:B------:R-:W-:Y:S02]  /*01b0*/  ISETP.GE.U32.AND P1, PT, R10, 0x2, PT ;  /* 0x000000020a00780c */ /* 0x000fe40003f26070 */
[----:B------:R-:W-:Y:S01]  /*01c0*/  ISETP.NE.AND P0, PT, R12, RZ, PT ;  /* 0x000000ff0c00720c */ /* 0x000fe20003f05270 */
[----:B0-----:R-:W-:-:S06]  /*01d0*/  ULEA UR4, UR5, UR4, 0x18 ;  /* 0x0000000405047291 */ /* 0x001fcc000f8ec0ff */
[----:B------:R-:W-:-:S05]  /*01e0*/  LEA R0, R12, UR4, 0x2 ;  /* 0x000000040c007c11 */ /* 0x000fca000f8e10ff */
[----:B------:R0:W-:Y:S01]  /*01f0*/  STS [R0], R11 ;  /* 0x0000000b00007388 */ /* 0x0001e20000000800 */
[----:B------:R-:W-:Y:S06]  /*0200*/  BAR.SYNC.DEFER_BLOCKING 0x0 ;  /* 0x0000000000007b1d */ /* 0x000fec0000010000 */
[----:B------:R-:W-:Y:S05]  /*0210*/  @!P1 BRA `(.L_x_3) ;  /* 0x00000000002c9947 */ /* 0x000fea0003800000 */
.L_x_4:
[----:B------:R-:W-:-:S04]  /*0220*/  SHF.R.U32.HI R5, RZ, 0x1, R10 ;  /* 0x00000001ff057819 */ /* 0x000fc8000001160a */
[----:B------:R-:W-:-:S13]  /*0230*/  ISETP.GE.U32.AND P1, PT, R12, R5, PT ;  /* 0x000000050c00720c */ /* 0x000fda0003f26070 */
[----:B------:R-:W-:Y:S01]  /*0240*/  @!P1 LEA R2, R5, R0, 0x2 ;  /* 0x0000000005029211 */ /* 0x000fe200078e10ff */
[----:B------:R-:W-:Y:S05]  /*0250*/  @!P1 LDS R3, [R0] ;  /* 0x0000000000039984 */ /* 0x000fea0000000800 */
[----:B------:R-:W1:Y:S02]  /*0260*/  @!P1 LDS R2, [R2] ;  /* 0x0000000002029984 */ /* 0x000e640000000800 */
[----:B-1----:R-:W-:-:S05]  /*0270*/  @!P1 FADD R3, R2, R3 ;  /* 0x0000000302039221 */ /* 0x002fca0000000000 */
[----:B------:R1:W-:Y:S01]  /*0280*/  @!P1 STS [R0], R3 ;  /* 0x0000000300009388 */ /* 0x0003e20000000800 */
[----:B------:R-:W-:Y:S01]  /*0290*/  BAR.SYNC.DEFER_BLOCKING 0x0 ;  /* 0x0000000000007b1d */ /* 0x000fe20000010000 */
[----:B------:R-:W-:Y:S02]  /*02a0*/  ISETP.GT.U32.AND P1, PT, R10, 0x3, PT ;  /* 0x000000030a00780c */ /* 0x000fe40003f24070 */
[----:B------:R-:W-:-:S11]  /*02b0*/  MOV R10, R5 ;  /* 0x00000005000a7202 */ /* 0x000fd60000000f00 */
[----:B-1----:R-:W-:Y:S05]  /*02c0*/  @P1 BRA `(.L_x_4) ;  /* 0xfffffffc00d41947 */ /* 0x002fea000383ffff */
.L_x_3:
[----:B------:R-:W-:Y:S05]  /*02d0*/  @P0 EXIT ;  /* 0x000000000000094d */ /* 0x000fea0003800000 */
[----:B------:R-:W1:Y:S01]  /*02e0*/  S2UR UR5, SR_CgaCtaId ;  /* 0x00000000000579c3 */ /* 0x000e620000008800 */
[----:B------:R-:W-:-:S07]  /*02f0*/  UMOV UR4, 0x400 ;  /* 0x0000040000047882 */ /* 0x000fce0000000000 */
[----:B------:R-:W2:Y:S01]  /*0300*/  LDC.64 R2, c[0x0][0x390] ;  /* 0x0000e400ff027b82 */ /* 0x000ea20000000a00 */
[----:B-1----:R-:W-:Y:S01]  /*0310*/  ULEA UR4, UR5, UR4, 0x18 ;  /* 0x0000000405047291 */ /* 0x002fe2000f8ec0ff */
[----:B--2---:R-:W-:-:S08]  /*0320*/  IMAD.WIDE.U32 R2, R13, 0x4, R2 ;  /* 0x000000040d027825 */ /* 0x004fd000078e0002 */
[----:B------:R-:W1:Y:S04]  /*0330*/  LDS R5, [UR4] ;  /* 0x00000004ff057984 */ /* 0x000e680008000800 */
[----:B-1----:R-:W-:Y:S01]  /*0340*/  STG.E desc[UR6][R2.64], R5 ;  /* 0x0000000502007986 */ /* 0x002fe2000c101906 */
[----:B------:R-:W-:Y:S05]  /*0350*/  EXIT ;  /* 0x000000000000794d */ /* 0x000fea0003800000 */
.L_x_5:
[----:B------:R-:W-:-:S00]  /*0360*/  BRA `(.L_x_5) ;  /* 0xfffffffc00fc7947 */ /* 0x000fc0000383ffff */
[----:B------:R-:W-:-:S00]  /*0370*/  NOP ;  /* 0x0000000000007918 */ /* 0x000fc00000000000 */
        /* <DEDUP_REMOVED lines=8> */
.L_x_6:


//--------------------- .nv.shared._Z10DotProductPfS_S_ --------------------------
	.section	.nv.shared._Z10DotProductPfS_S_,"aw",@nobits
	.sectionflags	@""
	.align	4
.nv.shared._Z10DotProductPfS_S_:
	.zero		2048


//--------------------- .nv.shared.reserved.0     --------------------------
	.section	.nv.shared.reserved.0,"aw",@nobits
	.weak		__nv_reservedSMEM_offset_0_alias
	.size		__nv_reservedSMEM_offset_0_alias, 0, 64
	.other		__nv_reservedSMEM_offset_0_alias,@"STO_CUDA_RESERVED_SHARED STV_DEFAULT"
__nv_reservedSMEM_offset_0_alias:
	.zero		0
	.zero		64


//--------------------- .nv.constant0._Z10DotProductPfS_S_ --------------------------
	.section	.nv.constant0._Z10DotProductPfS_S_,"a",@progbits
	.sectionflags	@""
	.align	4
.nv.constant0._Z10DotProductPfS_S_:
	.zero		920


//--------------------- SYMBOLS --------------------------

	.type		.nv.reservedSmem.offset0,@object
	.size		.nv.reservedSmem.offset0,0x4
	.type		.nv.reservedSmem.cap,@object
	.size		.nv.reservedSmem.cap,0x4
